	.headerflags	@"EF_CUDA_TEXMODE_UNIFIED EF_CUDA_64BIT_ADDRESS EF_CUDA_ACCELERATORS EF_CUDA_SM90 EF_CUDA_VIRTUAL_SM(EF_CUDA_SM90)"
	.elftype	@"ET_EXEC"


//--------------------- .nv.info                  --------------------------
	.section	.nv.info,"",@"SHT_CUDA_INFO"
	.align	4


	//----- nvinfo : EIATTR_REGCOUNT
	.align		4
        /*0000*/ 	.byte	0x04, 0x2f
        /*0002*/ 	.short	(.L_1 - .L_0)
	.align		4
.L_0:
        /*0004*/ 	.word	index@(triton_poi_fused__unsafe_index_add_convolution_mul_relu_sub_30)
        /*0008*/ 	.word	0x00000020


	//----- nvinfo : EIATTR_MIN_STACK_SIZE
	.align		4
.L_1:
        /*000c*/ 	.byte	0x04, 0x12
        /*000e*/ 	.short	(.L_3 - .L_2)
	.align		4
.L_2:
        /*0010*/ 	.word	index@(triton_poi_fused__unsafe_index_add_convolution_mul_relu_sub_30)
        /*0014*/ 	.word	0x00000000


	//----- nvinfo : EIATTR_FRAME_SIZE
	.align		4
.L_3:
        /*0018*/ 	.byte	0x04, 0x11
        /*001a*/ 	.short	(.L_5 - .L_4)
	.align		4
.L_4:
        /*001c*/ 	.word	index@(triton_poi_fused__unsafe_index_add_convolution_mul_relu_sub_30)
        /*0020*/ 	.word	0x00000000


	//----- nvinfo : EIATTR_MIN_STACK_SIZE
	.align		4
.L_5:
        /*0024*/ 	.byte	0x04, 0x12
        /*0026*/ 	.short	(.L_7 - .L_6)
	.align		4
.L_6:
        /*0028*/ 	.word	index@(triton_poi_fused__unsafe_index_add_convolution_mul_relu_sub_30)
        /*002c*/ 	.word	0x00000000
.L_7:


//--------------------- .nv.info.triton_poi_fused__unsafe_index_add_convolution_mul_relu_sub_30 --------------------------
	.section	.nv.info.triton_poi_fused__unsafe_index_add_convolution_mul_relu_sub_30,"",@"SHT_CUDA_INFO"
	.sectionflags	@""
	.align	4


	//----- nvinfo : EIATTR_CUDA_API_VERSION
	.align		4
        /*0000*/ 	.byte	0x04, 0x37
        /*0002*/ 	.short	(.L_9 - .L_8)
.L_8:
        /*0004*/ 	.word	0x0000007c


	//----- nvinfo : EIATTR_KPARAM_INFO
	.align		4
.L_9:
        /*0008*/ 	.byte	0x04, 0x17
        /*000a*/ 	.short	(.L_11 - .L_10)
.L_10:
        /*000c*/ 	.word	0x00000000
        /*0010*/ 	.short	0x000d
        /*0012*/ 	.short	0x0068
        /*0014*/ 	.byte	0x00, 0xf0, 0x11, 0x00


	//----- nvinfo : EIATTR_KPARAM_INFO
	.align		4
.L_11:
        /*0018*/ 	.byte	0x04, 0x17
        /*001a*/ 	.short	(.L_13 - .L_12)
.L_12:
        /*001c*/ 	.word	0x00000000
        /*0020*/ 	.short	0x000c
        /*0022*/ 	.short	0x0060
        /*0024*/ 	.byte	0x00, 0xf4, 0x21, 0x00


	//----- nvinfo : EIATTR_KPARAM_INFO
	.align		4
.L_13:
        /*0028*/ 	.byte	0x04, 0x17
        /*002a*/ 	.short	(.L_15 - .L_14)
.L_14:
        /*002c*/ 	.word	0x00000000
        /*0030*/ 	.short	0x000b
        /*0032*/ 	.short	0x0058
        /*0034*/ 	.byte	0x00, 0xf4, 0x21, 0x00


	//----- nvinfo : EIATTR_KPARAM_INFO
	.align		4
.L_15:
        /*0038*/ 	.byte	0x04, 0x17
        /*003a*/ 	.short	(.L_17 - .L_16)
.L_16:
        /*003c*/ 	.word	0x00000000
        /*0040*/ 	.short	0x000a
        /*0042*/ 	.short	0x0050
        /*0044*/ 	.byte	0x00, 0xf4, 0x21, 0x00


	//----- nvinfo : EIATTR_KPARAM_INFO
	.align		4
.L_17:
        /*0048*/ 	.byte	0x04, 0x17
        /*004a*/ 	.short	(.L_19 - .L_18)
.L_18:
        /*004c*/ 	.word	0x00000000
        /*0050*/ 	.short	0x0009
        /*0052*/ 	.short	0x0048
        /*0054*/ 	.byte	0x00, 0xf4, 0x21, 0x00


	//----- nvinfo : EIATTR_KPARAM_INFO
	.align		4
.L_19:
        /*0058*/ 	.byte	0x04, 0x17
        /*005a*/ 	.short	(.L_21 - .L_20)
.L_20:
        /*005c*/ 	.word	0x00000000
        /*0060*/ 	.short	0x0008
        /*0062*/ 	.short	0x0040
        /*0064*/ 	.byte	0x00, 0xf4, 0x21, 0x00


	//----- nvinfo : EIATTR_KPARAM_INFO
	.align		4
.L_21:
        /*0068*/ 	.byte	0x04, 0x17
        /*006a*/ 	.short	(.L_23 - .L_22)
.L_22:
        /*006c*/ 	.word	0x00000000
        /*0070*/ 	.short	0x0007
        /*0072*/ 	.short	0x0038
        /*0074*/ 	.byte	0x00, 0xf4, 0x21, 0x00


	//----- nvinfo : EIATTR_KPARAM_INFO
	.align		4
.L_23:
        /*0078*/ 	.byte	0x04, 0x17
        /*007a*/ 	.short	(.L_25 - .L_24)
.L_24:
        /*007c*/ 	.word	0x00000000
        /*0080*/ 	.short	0x0006
        /*0082*/ 	.short	0x0030
        /*0084*/ 	.byte	0x00, 0xf4, 0x21, 0x00


	//----- nvinfo : EIATTR_KPARAM_INFO
	.align		4
.L_25:
        /*0088*/ 	.byte	0x04, 0x17
        /*008a*/ 	.short	(.L_27 - .L_26)
.L_26:
        /*008c*/ 	.word	0x00000000
        /*0090*/ 	.short	0x0005
        /*0092*/ 	.short	0x0028
        /*0094*/ 	.byte	0x00, 0xf4, 0x21, 0x00


	//----- nvinfo : EIATTR_KPARAM_INFO
	.align		4
.L_27:
        /*0098*/ 	.byte	0x04, 0x17
        /*009a*/ 	.short	(.L_29 - .L_28)
.L_28:
        /*009c*/ 	.word	0x00000000
        /*00a0*/ 	.short	0x0004
        /*00a2*/ 	.short	0x0020
        /*00a4*/ 	.byte	0x00, 0xf4, 0x21, 0x00


	//----- nvinfo : EIATTR_KPARAM_INFO
	.align		4
.L_29:
        /*00a8*/ 	.byte	0x04, 0x17
        /*00aa*/ 	.short	(.L_31 - .L_30)
.L_30:
        /*00ac*/ 	.word	0x00000000
        /*00b0*/ 	.short	0x0003
        /*00b2*/ 	.short	0x0018
        /*00b4*/ 	.byte	0x00, 0xf4, 0x21, 0x00


	//----- nvinfo : EIATTR_KPARAM_INFO
	.align		4
.L_31:
        /*00b8*/ 	.byte	0x04, 0x17
        /*00ba*/ 	.short	(.L_33 - .L_32)
.L_32:
        /*00bc*/ 	.word	0x00000000
        /*00c0*/ 	.short	0x0002
        /*00c2*/ 	.short	0x0010
        /*00c4*/ 	.byte	0x00, 0xf4, 0x21, 0x00


	//----- nvinfo : EIATTR_KPARAM_INFO
	.align		4
.L_33:
        /*00c8*/ 	.byte	0x04, 0x17
        /*00ca*/ 	.short	(.L_35 - .L_34)
.L_34:
        /*00cc*/ 	.word	0x00000000
        /*00d0*/ 	.short	0x0001
        /*00d2*/ 	.short	0x0008
        /*00d4*/ 	.byte	0x00, 0xf4, 0x21, 0x00


	//----- nvinfo : EIATTR_KPARAM_INFO
	.align		4
.L_35:
        /*00d8*/ 	.byte	0x04, 0x17
        /*00da*/ 	.short	(.L_37 - .L_36)
.L_36:
        /*00dc*/ 	.word	0x00000000
        /*00e0*/ 	.short	0x0000
        /*00e2*/ 	.short	0x0000
        /*00e4*/ 	.byte	0x00, 0xf4, 0x21, 0x00


	//----- nvinfo : EIATTR_SPARSE_MMA_MASK
	.align		4
.L_37:
        /*00e8*/ 	.byte	0x03, 0x50
        /*00ea*/ 	.short	0x0000


	//----- nvinfo : EIATTR_MAXREG_COUNT
	.align		4
        /*00ec*/ 	.byte	0x03, 0x1b
        /*00ee*/ 	.short	0x00ff


	//----- nvinfo : EIATTR_EXIT_INSTR_OFFSETS
	.align		4
        /*00f0*/ 	.byte	0x04, 0x1c
        /*00f2*/ 	.short	(.L_39 - .L_38)


	//   ....[0]....
.L_38:
        /*00f4*/ 	.word	0x00000ce0


	//----- nvinfo : EIATTR_REQNTID
	.align		4
.L_39:
        /*00f8*/ 	.byte	0x04, 0x10
        /*00fa*/ 	.short	(.L_41 - .L_40)
.L_40:
        /*00fc*/ 	.word	0x00000080
        /*0100*/ 	.word	0x00000001
        /*0104*/ 	.word	0x00000001


	//----- nvinfo : EIATTR_CBANK_PARAM_SIZE
	.align		4
.L_41:
        /*0108*/ 	.byte	0x03, 0x19
        /*010a*/ 	.short	0x006c


	//----- nvinfo : EIATTR_PARAM_CBANK
	.align		4
        /*010c*/ 	.byte	0x04, 0x0a
        /*010e*/ 	.short	(.L_43 - .L_42)
	.align		4
.L_42:
        /*0110*/ 	.word	index@(.nv.constant0.triton_poi_fused__unsafe_index_add_convolution_mul_relu_sub_30)
        /*0114*/ 	.short	0x0210
        /*0116*/ 	.short	0x006c


	//----- nvinfo : EIATTR_SW_WAR
	.align		4
.L_43:
        /*0118*/ 	.byte	0x04, 0x36
        /*011a*/ 	.short	(.L_45 - .L_44)
.L_44:
        /*011c*/ 	.word	0x00000008
.L_45:


//--------------------- .nv.callgraph             --------------------------
	.section	.nv.callgraph,"",@"SHT_CUDA_CALLGRAPH"
	.align	4
	.sectionentsize	8
	.align		4
        /*0000*/ 	.word	0x00000000
	.align		4
        /*0004*/ 	.word	0xffffffff
	.align		4
        /*0008*/ 	.word	0x00000000
	.align		4
        /*000c*/ 	.word	0xfffffffe
	.align		4
        /*0010*/ 	.word	0x00000000
	.align		4
        /*0014*/ 	.word	0xfffffffd
	.align		4
        /*0018*/ 	.word	0x00000000
	.align		4
        /*001c*/ 	.word	0xfffffffc


//--------------------- .text.triton_poi_fused__unsafe_index_add_convolution_mul_relu_sub_30 --------------------------
	.section	.text.triton_poi_fused__unsafe_index_add_convolution_mul_relu_sub_30,"ax",@progbits
	.align	128
        .global         triton_poi_fused__unsafe_index_add_convolution_mul_relu_sub_30
        .type           triton_poi_fused__unsafe_index_add_convolution_mul_relu_sub_30,@function
        .size           triton_poi_fused__unsafe_index_add_convolution_mul_relu_sub_30,(.L_x_1 - triton_poi_fused__unsafe_index_add_convolution_mul_relu_sub_30)
        .other          triton_poi_fused__unsafe_index_add_convolution_mul_relu_sub_30,@"STO_CUDA_ENTRY STV_DEFAULT"
triton_poi_fused__unsafe_index_add_convolution_mul_relu_sub_30:
.text.triton_poi_fused__unsafe_index_add_convolution_mul_relu_sub_30:
[----:B------:R-:W-:Y:S01]  /*0000*/  LDC R1, c[0x0][0x28] ;  /* 0x00000a00ff017b82 */ /* 0x000fe20000000800 */
[----:B------:R-:W1:Y:S07]  /*0010*/  S2R R2, SR_TID.X ;  /* 0x0000000000027919 */ /* 0x000e6e0000002100 */
[----:B------:R-:W2:Y:S01]  /*0020*/  LDC.64 R14, c[0x0][0x218] ;  /* 0x00008600ff0e7b82 */ /* 0x000ea20000000a00 */
[----:B------:R-:W-:Y:S01]  /*0030*/  ULDC.64 UR4, c[0x0][0x208] ;  /* 0x0000820000047ab9 */ /* 0x000fe20000000a00 */
[----:B------:R-:W-:Y:S01]  /*0040*/  ULDC.64 UR6, c[0x0][0x228] ;  /* 0x00008a0000067ab9 */ /* 0x000fe20000000a00 */
[----:B------:R-:W3:Y:S01]  /*0050*/  S2R R0, SR_CTAID.X ;  /* 0x0000000000007919 */ /* 0x000ee20000002500 */
[----:B------:R-:W-:-:S04]  /*0060*/  ULDC.64 UR8, c[0x0][0x238] ;  /* 0x00008e0000087ab9 */ /* 0x000fc80000000a00 */
[----:B------:R-:W4:Y:S08]  /*0070*/  LDC.64 R12, c[0x0][0x240] ;  /* 0x00009000ff0c7b82 */ /* 0x000f300000000a00 */
[----:B------:R-:W5:Y:S08]  /*0080*/  LDC.64 R4, c[0x0][0x220] ;  /* 0x00008800ff047b82 */ /* 0x000f700000000a00 */
[----:B------:R-:W4:Y:S01]  /*0090*/  LDC.64 R8, c[0x0][0x248] ;  /* 0x00009200ff087b82 */ /* 0x000f220000000a00 */
[----:B-1----:R-:W-:-:S05]  /*00a0*/  IMAD.SHL.U32 R2, R2, 0x2, RZ ;  /* 0x0000000202027824 */ /* 0x002fca00078e00ff */
[----:B------:R-:W-:-:S05]  /*00b0*/  LOP3.LUT R3, R2, 0xfe, RZ, 0xc0, !PT ;  /* 0x000000fe02037812 */ /* 0x000fca00078ec0ff */
[----:B---3--:R-:W-:-:S05]  /*00c0*/  IMAD R3, R0, 0x100, R3 ;  /* 0x0000010000037824 */ /* 0x008fca00078e0203 */
[----:B------:R-:W-:-:S04]  /*00d0*/  SHF.R.S32.HI R2, RZ, 0x1f, R3 ;  /* 0x0000001fff027819 */ /* 0x000fc80000011403 */
[----:B------:R-:W-:-:S04]  /*00e0*/  LEA.HI R2, R2, R3, RZ, 0x3 ;  /* 0x0000000302027211 */ /* 0x000fc800078f18ff */
[----:B------:R-:W-:-:S04]  /*00f0*/  SHF.R.S32.HI R27, RZ, 0x3, R2 ;  /* 0x00000003ff1b7819 */ /* 0x000fc80000011402 */
[----:B------:R-:W-:-:S04]  /*0100*/  LEA.HI R6, R27, R27, RZ, 0x3 ;  /* 0x0000001b1b067211 */ /* 0x000fc800078f18ff */
[----:B------:R-:W-:-:S05]  /*0110*/  LOP3.LUT R6, R6, 0xfffffff8, RZ, 0xc0, !PT ;  /* 0xfffffff806067812 */ /* 0x000fca00078ec0ff */
[----:B------:R-:W-:-:S04]  /*0120*/  IMAD.IADD R27, R27, 0x1, -R6 ;  /* 0x000000011b1b7824 */ /* 0x000fc800078e0a06 */
[----:B--2---:R-:W-:Y:S01]  /*0130*/  IMAD.WIDE R14, R27, 0x8, R14 ;  /* 0x000000081b0e7825 */ /* 0x004fe200078e020e */
[----:B------:R-:W-:-:S05]  /*0140*/  LOP3.LUT R2, R2, 0xfffffff8, RZ, 0xc0, !PT ;  /* 0xfffffff802027812 */ /* 0x000fca00078ec0ff */
[----:B------:R-:W2:Y:S01]  /*0150*/  LDG.E.EL.64 R14, desc[UR4][R14.64] ;  /* 0x000000040e0e7981 */ /* 0x000ea2000c2e1b00 */
[----:B------:R-:W-:Y:S02]  /*0160*/  IMAD.IADD R17, R3, 0x1, -R2 ;  /* 0x0000000103117824 */ /* 0x000fe400078e0a02 */
[----:B----4-:R-:W-:-:S04]  /*0170*/  IMAD.WIDE R12, R27, 0x8, R12 ;  /* 0x000000081b0c7825 */ /* 0x010fc800078e020c */
[C---:B-----5:R-:W-:Y:S02]  /*0180*/  IMAD.WIDE R4, R17.reuse, 0x8, R4 ;  /* 0x0000000811047825 */ /* 0x060fe400078e0204 */
[----:B------:R-:W3:Y:S04]  /*0190*/  LDG.E.EL.64 R12, desc[UR4][R12.64] ;  /* 0x000000040c0c7981 */ /* 0x000ee8000c2e1b00 */
[----:B------:R-:W4:Y:S01]  /*01a0*/  LDG.E.EL.128 R4, desc[UR4][R4.64] ;  /* 0x0000000404047981 */ /* 0x000f22000c2e1d00 */
[----:B0-----:R-:W-:-:S06]  /*01b0*/  IMAD.WIDE R8, R17, 0x8, R8 ;  /* 0x0000000811087825 */ /* 0x001fcc00078e0208 */
[----:B------:R-:W5:Y:S01]  /*01c0*/  LDG.E.EL.128 R8, desc[UR4][R8.64] ;  /* 0x0000000408087981 */ /* 0x000f62000c2e1d00 */
[----:B------:R-:W-:-:S04]  /*01d0*/  SHF.R.S32.HI R0, RZ, 0x17, R0 ;  /* 0x00000017ff007819 */ /* 0x000fc80000011400 */
[----:B------:R-:W-:-:S04]  /*01e0*/  SGXT R0, R0, 0x1 ;  /* 0x000000010000781a */ /* 0x000fc80000000200 */
[----:B------:R-:W-:Y:S02]  /*01f0*/  LEA.HI R0, R0, R3, RZ, 0x6 ;  /* 0x0000000300007211 */ /* 0x000fe400078f30ff */
[----:B--2---:R-:W-:-:S04]  /*0200*/  SHF.R.U32.HI R19, RZ, 0x1d, R15 ;  /* 0x0000001dff137819 */ /* 0x004fc8000001160f */
[----:B------:R-:W-:-:S04]  /*0210*/  LOP3.LUT R19, R19, 0x4, RZ, 0xc0, !PT ;  /* 0x0000000413137812 */ /* 0x000fc800078ec0ff */
[----:B------:R-:W-:Y:S02]  /*0220*/  IADD3 R16, P0, R14, R19, RZ ;  /* 0x000000130e107210 */ /* 0x000fe40007f1e0ff */
[--C-:B------:R-:W-:Y:S02]  /*0230*/  SHF.R.S32.HI R19, RZ, 0x6, R0.reuse ;  /* 0x00000006ff137819 */ /* 0x100fe40000011400 */
[----:B------:R-:W-:Y:S01]  /*0240*/  SHF.R.S32.HI R0, RZ, 0x1f, R0 ;  /* 0x0000001fff007819 */ /* 0x000fe20000011400 */
[----:B------:R-:W-:Y:S01]  /*0250*/  IMAD.X R25, RZ, RZ, R15, P0 ;  /* 0x000000ffff197224 */ /* 0x000fe200000e060f */
[----:B---3--:R-:W-:Y:S01]  /*0260*/  SHF.R.U32.HI R15, RZ, 0x1d, R13 ;  /* 0x0000001dff0f7819 */ /* 0x008fe2000001160d */
[----:B------:R-:W-:Y:S01]  /*0270*/  IMAD.SHL.U32 R23, R19, 0x10, RZ ;  /* 0x0000001013177824 */ /* 0x000fe200078e00ff */
[----:B----4-:R-:W-:Y:S02]  /*0280*/  SHF.R.U32.HI R21, RZ, 0x1d, R5 ;  /* 0x0000001dff157819 */ /* 0x010fe40000011605 */
[----:B------:R-:W-:-:S02]  /*0290*/  LOP3.LUT R15, R15, 0x4, RZ, 0xc0, !PT ;  /* 0x000000040f0f7812 */ /* 0x000fc400078ec0ff */
[----:B------:R-:W-:Y:S02]  /*02a0*/  LOP3.LUT R21, R21, 0x4, RZ, 0xc0, !PT ;  /* 0x0000000415157812 */ /* 0x000fe400078ec0ff */
[----:B------:R-:W-:Y:S02]  /*02b0*/  IADD3 R2, P2, R12, R15, RZ ;  /* 0x0000000f0c027210 */ /* 0x000fe40007f5e0ff */
[----:B------:R-:W-:Y:S02]  /*02c0*/  LEA.HI R12, R0, R19, RZ, 0x8 ;  /* 0x00000013000c7211 */ /* 0x000fe400078f40ff */
[----:B------:R-:W-:Y:S01]  /*02d0*/  IADD3 R0, P0, R4, R21, RZ ;  /* 0x0000001504007210 */ /* 0x000fe20007f1e0ff */
[----:B------:R-:W-:Y:S01]  /*02e0*/  IMAD.X R13, RZ, RZ, R13, P2 ;  /* 0x000000ffff0d7224 */ /* 0x000fe200010e060d */
[----:B------:R-:W-:Y:S02]  /*02f0*/  SHF.R.S32.HI R22, RZ, 0x1f, R23 ;  /* 0x0000001fff167819 */ /* 0x000fe40000011417 */
[----:B------:R-:W-:Y:S01]  /*0300*/  LEA R18, P1, R16, R23, 0x2 ;  /* 0x0000001710127211 */ /* 0x000fe200078210ff */
[----:B------:R-:W-:Y:S01]  /*0310*/  IMAD.X R5, RZ, RZ, R5, P0 ;  /* 0x000000ffff057224 */ /* 0x000fe200000e0605 */
[----:B------:R-:W-:-:S02]  /*0320*/  SHF.R.U32.HI R4, RZ, 0x1d, R7 ;  /* 0x0000001dff047819 */ /* 0x000fc40000011607 */
[-C--:B------:R-:W-:Y:S02]  /*0330*/  LEA.HI.X R16, R16, R22.reuse, R25, 0x2, P1 ;  /* 0x0000001610107211 */ /* 0x080fe400008f1419 */
[----:B------:R-:W-:Y:S02]  /*0340*/  IADD3 R28, P0, R18, R0, RZ ;  /* 0x00000000121c7210 */ /* 0x000fe40007f1e0ff */
[----:B------:R-:W-:Y:S02]  /*0350*/  LEA R23, P1, R2, R23, 0x2 ;  /* 0x0000001702177211 */ /* 0x000fe400078210ff */
[----:B------:R-:W-:Y:S01]  /*0360*/  LOP3.LUT R12, R12, 0xffffff00, RZ, 0xc0, !PT ;  /* 0xffffff000c0c7812 */ /* 0x000fe200078ec0ff */
[----:B------:R-:W-:Y:S01]  /*0370*/  IMAD.X R15, R16, 0x1, R5, P0 ;  /* 0x00000001100f7824 */ /* 0x000fe200000e0605 */
[----:B------:R-:W-:Y:S02]  /*0380*/  LEA.HI.X R22, R2, R22, R13, 0x2, P1 ;  /* 0x0000001602167211 */ /* 0x000fe400008f140d */
[----:B------:R-:W-:Y:S01]  /*0390*/  LOP3.LUT R13, R4, 0x4, RZ, 0xc0, !PT ;  /* 0x00000004040d7812 */ /* 0x000fe200078ec0ff */
[----:B------:R-:W-:Y:S01]  /*03a0*/  IMAD.IADD R19, R19, 0x1, -R12 ;  /* 0x0000000113137824 */ /* 0x000fe200078e0a0c */
[C---:B------:R-:W-:Y:S01]  /*03b0*/  SHF.L.U64.HI R4, R28.reuse, 0x2, R15 ;  /* 0x000000021c047819 */ /* 0x040fe2000001020f */
[----:B------:R-:W-:Y:S01]  /*03c0*/  IMAD.SHL.U32 R28, R28, 0x4, RZ ;  /* 0x000000041c1c7824 */ /* 0x000fe200078e00ff */
[----:B------:R-:W-:-:S02]  /*03d0*/  IADD3 R14, P2, R23, R0, RZ ;  /* 0x00000000170e7210 */ /* 0x000fc40007f5e0ff */
[----:B------:R-:W-:Y:S02]  /*03e0*/  IADD3 R2, P0, R6, R13, RZ ;  /* 0x0000000d06027210 */ /* 0x000fe40007f1e0ff */
[----:B------:R-:W-:Y:S01]  /*03f0*/  IADD3 R12, P1, R28, UR6, RZ ;  /* 0x000000061c0c7c10 */ /* 0x000fe2000ff3e0ff */
[----:B------:R-:W-:Y:S01]  /*0400*/  IMAD.X R5, R22, 0x1, R5, P2 ;  /* 0x0000000116057824 */ /* 0x000fe200010e0605 */
[----:B------:R-:W-:Y:S01]  /*0410*/  IADD3 R28, P2, R28, UR8, RZ ;  /* 0x000000081c1c7c10 */ /* 0x000fe2000ff5e0ff */
[C---:B------:R-:W-:Y:S01]  /*0420*/  IMAD.SHL.U32 R20, R14.reuse, 0x4, RZ ;  /* 0x000000040e147824 */ /* 0x040fe200078e00ff */
[----:B------:R-:W-:Y:S01]  /*0430*/  IADD3.X R13, R4, UR7, RZ, P1, !PT ;  /* 0x00000007040d7c10 */ /* 0x000fe20008ffe4ff */
[----:B------:R-:W-:Y:S01]  /*0440*/  IMAD.X R0, RZ, RZ, R7, P0 ;  /* 0x000000ffff007224 */ /* 0x000fe200000e0607 */
[----:B------:R-:W-:Y:S02]  /*0450*/  SHF.L.U64.HI R6, R14, 0x2, R5 ;  /* 0x000000020e067819 */ /* 0x000fe40000010205 */
[----:B------:R-:W-:Y:S01]  /*0460*/  IADD3 R24, P1, R20, UR6, RZ ;  /* 0x0000000614187c10 */ /* 0x000fe2000ff3e0ff */
[----:B------:R-:W2:Y:S01]  /*0470*/  LDG.E.EL R5, desc[UR4][R12.64] ;  /* 0x000000040c057981 */ /* 0x000ea2000c2e1900 */
[----:B------:R-:W-:-:S02]  /*0480*/  IADD3.X R29, R4, UR9, RZ, P2, !PT ;  /* 0x00000009041d7c10 */ /* 0x000fc400097fe4ff */
[----:B------:R-:W-:Y:S02]  /*0490*/  IADD3.X R25, R6, UR7, RZ, P1, !PT ;  /* 0x0000000706197c10 */ /* 0x000fe40008ffe4ff */
[----:B------:R-:W-:Y:S01]  /*04a0*/  IADD3 R14, P0, R18, R2, RZ ;  /* 0x00000002120e7210 */ /* 0x000fe20007f1e0ff */
[----:B------:R0:W3:Y:S01]  /*04b0*/  LDG.E.EL R4, desc[UR4][R28.64] ;  /* 0x000000041c047981 */ /* 0x0000e2000c2e1900 */
[----:B------:R-:W-:-:S03]  /*04c0*/  IADD3 R20, P2, R20, UR8, RZ ;  /* 0x0000000814147c10 */ /* 0x000fc6000ff5e0ff */
[----:B------:R1:W4:Y:S01]  /*04d0*/  LDG.E.EL R7, desc[UR4][R24.64] ;  /* 0x0000000418077981 */ /* 0x000322000c2e1900 */
[--C-:B------:R-:W-:Y:S02]  /*04e0*/  IMAD.X R15, R16, 0x1, R0.reuse, P0 ;  /* 0x00000001100f7824 */ /* 0x100fe400000e0600 */
[C---:B0-----:R-:W-:Y:S01]  /*04f0*/  IMAD.SHL.U32 R28, R14.reuse, 0x4, RZ ;  /* 0x000000040e1c7824 */ /* 0x041fe200078e00ff */
[----:B-1----:R-:W-:Y:S02]  /*0500*/  IADD3 R24, P1, R23, R2, RZ ;  /* 0x0000000217187210 */ /* 0x002fe40007f3e0ff */
[----:B------:R-:W-:Y:S02]  /*0510*/  IADD3.X R21, R6, UR9, RZ, P2, !PT ;  /* 0x0000000906157c10 */ /* 0x000fe400097fe4ff */
[----:B------:R-:W-:Y:S01]  /*0520*/  SHF.L.U64.HI R26, R14, 0x2, R15 ;  /* 0x000000020e1a7819 */ /* 0x000fe2000001020f */
[----:B------:R-:W-:Y:S01]  /*0530*/  IMAD.X R2, R22, 0x1, R0, P1 ;  /* 0x0000000116027824 */ /* 0x000fe200008e0600 */
[----:B------:R-:W-:Y:S01]  /*0540*/  IADD3 R12, P0, R28, UR6, RZ ;  /* 0x000000061c0c7c10 */ /* 0x000fe2000ff1e0ff */
[----:B------:R-:W0:Y:S01]  /*0550*/  LDC.64 R14, c[0x0][0x230] ;  /* 0x00008c00ff0e7b82 */ /* 0x000e220000000a00 */
[----:B------:R-:W-:Y:S01]  /*0560*/  IADD3 R28, P1, R28, UR8, RZ ;  /* 0x000000081c1c7c10 */ /* 0x000fe2000ff3e0ff */
[C---:B------:R-:W-:Y:S01]  /*0570*/  IMAD.SHL.U32 R25, R24.reuse, 0x4, RZ ;  /* 0x0000000418197824 */ /* 0x040fe200078e00ff */
[----:B------:R1:W2:Y:S01]  /*0580*/  LDG.E.EL R6, desc[UR4][R20.64] ;  /* 0x0000000414067981 */ /* 0x0002a2000c2e1900 */
[----:B------:R-:W-:-:S02]  /*0590*/  SHF.L.U64.HI R2, R24, 0x2, R2 ;  /* 0x0000000218027819 */ /* 0x000fc40000010202 */
[----:B------:R-:W-:Y:S02]  /*05a0*/  IADD3.X R29, R26, UR9, RZ, P1, !PT ;  /* 0x000000091a1d7c10 */ /* 0x000fe40008ffe4ff */
[----:B------:R-:W-:Y:S02]  /*05b0*/  IADD3.X R13, R26, UR7, RZ, P0, !PT ;  /* 0x000000071a0d7c10 */ /* 0x000fe400087fe4ff */
[----:B-----5:R-:W-:Y:S02]  /*05c0*/  SHF.R.U32.HI R26, RZ, 0x1d, R9 ;  /* 0x0000001dff1a7819 */ /* 0x020fe40000011609 */
[----:B-1----:R-:W-:Y:S01]  /*05d0*/  IADD3 R20, P1, R25, UR8, RZ ;  /* 0x0000000819147c10 */ /* 0x002fe2000ff3e0ff */
[----:B------:R-:W5:Y:S01]  /*05e0*/  LDG.E.EL R0, desc[UR4][R12.64] ;  /* 0x000000040c007981 */ /* 0x000f62000c2e1900 */
[----:B------:R-:W-:Y:S02]  /*05f0*/  IADD3 R24, P0, R25, UR6, RZ ;  /* 0x0000000619187c10 */ /* 0x000fe4000ff1e0ff */
[----:B------:R-:W-:-:S02]  /*0600*/  IADD3.X R21, R2, UR9, RZ, P1, !PT ;  /* 0x0000000902157c10 */ /* 0x000fc40008ffe4ff */
[----:B------:R-:W-:Y:S02]  /*0610*/  LOP3.LUT R26, R26, 0x4, RZ, 0xc0, !PT ;  /* 0x000000041a1a7812 */ /* 0x000fe400078ec0ff */
[----:B------:R-:W-:Y:S02]  /*0620*/  IADD3.X R25, R2, UR7, RZ, P0, !PT ;  /* 0x0000000702197c10 */ /* 0x000fe400087fe4ff */
[----:B------:R-:W-:Y:S01]  /*0630*/  IADD3 R26, P0, R8, R26, RZ ;  /* 0x0000001a081a7210 */ /* 0x000fe20007f1e0ff */
[----:B------:R1:W2:Y:S04]  /*0640*/  LDG.E.EL R12, desc[UR4][R20.64] ;  /* 0x00000004140c7981 */ /* 0x0002a8000c2e1900 */
[----:B------:R0:W2:Y:S01]  /*0650*/  LDG.E.EL R13, desc[UR4][R28.64] ;  /* 0x000000041c0d7981 */ /* 0x0000a2000c2e1900 */
[----:B------:R-:W-:-:S02]  /*0660*/  IMAD.X R9, RZ, RZ, R9, P0 ;  /* 0x000000ffff097224 */ /* 0x000fc400000e0609 */
[----:B0-----:R-:W-:Y:S01]  /*0670*/  IMAD.WIDE R14, R19, 0x4, R14 ;  /* 0x00000004130e7825 */ /* 0x001fe200078e020e */
[----:B------:R0:W2:Y:S01]  /*0680*/  LDG.E.EL R2, desc[UR4][R24.64] ;  /* 0x0000000418027981 */ /* 0x0000a2000c2e1900 */
[----:B-1----:R-:W-:-:S04]  /*0690*/  SHF.R.U32.HI R20, RZ, 0x1d, R11 ;  /* 0x0000001dff147819 */ /* 0x002fc8000001160b */
[----:B------:R-:W-:Y:S02]  /*06a0*/  LOP3.LUT R8, R20, 0x4, RZ, 0xc0, !PT ;  /* 0x0000000414087812 */ /* 0x000fe400078ec0ff */
[----:B------:R-:W-:Y:S02]  /*06b0*/  IADD3 R29, P1, R26, R23, RZ ;  /* 0x000000171a1d7210 */ /* 0x000fe40007f3e0ff */
[----:B------:R-:W-:Y:S02]  /*06c0*/  IADD3 R28, P0, R10, R8, RZ ;  /* 0x000000080a1c7210 */ /* 0x000fe40007f1e0ff */
[----:B------:R-:W-:Y:S01]  /*06d0*/  IADD3 R26, P2, R26, R18, RZ ;  /* 0x000000121a1a7210 */ /* 0x000fe20007f5e0ff */
[----:B------:R-:W-:Y:S01]  /*06e0*/  IMAD.X R10, R9, 0x1, R22, P1 ;  /* 0x00000001090a7824 */ /* 0x000fe200008e0616 */
[----:B------:R1:W2:Y:S01]  /*06f0*/  LDG.E.EL R8, desc[UR4][R14.64] ;  /* 0x000000040e087981 */ /* 0x0002a2000c2e1900 */
[C---:B------:R-:W-:Y:S02]  /*0700*/  IMAD.SHL.U32 R20, R29.reuse, 0x4, RZ ;  /* 0x000000041d147824 */ /* 0x040fe400078e00ff */
[----:B0-----:R-:W-:Y:S01]  /*0710*/  IMAD.X R25, RZ, RZ, R11, P0 ;  /* 0x000000ffff197224 */ /* 0x001fe200000e060b */
[----:B------:R-:W-:-:S02]  /*0720*/  SHF.L.U64.HI R21, R29, 0x2, R10 ;  /* 0x000000021d157819 */ /* 0x000fc4000001020a */
[----:B------:R-:W-:Y:S01]  /*0730*/  IADD3 R10, P1, R20, UR6, RZ ;  /* 0x00000006140a7c10 */ /* 0x000fe2000ff3e0ff */
[--C-:B------:R-:W-:Y:S01]  /*0740*/  IMAD.X R9, R9, 0x1, R16.reuse, P2 ;  /* 0x0000000109097824 */ /* 0x100fe200010e0610 */
[----:B------:R-:W-:Y:S02]  /*0750*/  IADD3 R18, P3, R28, R18, RZ ;  /* 0x000000121c127210 */ /* 0x000fe40007f7e0ff */
[----:B-1----:R-:W-:Y:S01]  /*0760*/  IADD3 R14, P0, R28, R23, RZ ;  /* 0x000000171c0e7210 */ /* 0x002fe20007f1e0ff */
[C---:B------:R-:W-:Y:S01]  /*0770*/  IMAD.SHL.U32 R24, R26.reuse, 0x4, RZ ;  /* 0x000000041a187824 */ /* 0x040fe200078e00ff */
[----:B------:R-:W-:Y:S01]  /*0780*/  IADD3.X R11, R21, UR7, RZ, P1, !PT ;  /* 0x00000007150b7c10 */ /* 0x000fe20008ffe4ff */
[C---:B------:R-:W-:Y:S02]  /*0790*/  IMAD.X R15, R25.reuse, 0x1, R16, P3 ;  /* 0x00000001190f7824 */ /* 0x040fe400018e0610 */
[----:B------:R-:W-:Y:S01]  /*07a0*/  IMAD.X R23, R25, 0x1, R22, P0 ;  /* 0x0000000119177824 */ /* 0x000fe200000e0616 */
[----:B------:R-:W-:-:S02]  /*07b0*/  SHF.L.U64.HI R16, R26, 0x2, R9 ;  /* 0x000000021a107819 */ /* 0x000fc40000010209 */
[----:B------:R0:W3:Y:S01]  /*07c0*/  LDG.E.EL R9, desc[UR4][R10.64] ;  /* 0x000000040a097981 */ /* 0x0000e2000c2e1900 */
[----:B------:R-:W-:Y:S02]  /*07d0*/  IADD3 R22, P1, R24, UR6, RZ ;  /* 0x0000000618167c10 */ /* 0x000fe4000ff3e0ff */
[----:B------:R-:W-:Y:S02]  /*07e0*/  IADD3 R20, P0, R20, UR8, RZ ;  /* 0x0000000814147c10 */ /* 0x000fe4000ff1e0ff */
[----:B------:R-:W-:Y:S02]  /*07f0*/  IADD3 R24, P2, R24, UR8, RZ ;  /* 0x0000000818187c10 */ /* 0x000fe4000ff5e0ff */
[C---:B0-----:R-:W-:Y:S01]  /*0800*/  SHF.L.U64.HI R11, R14.reuse, 0x2, R23 ;  /* 0x000000020e0b7819 */ /* 0x041fe20000010217 */
[----:B------:R-:W-:Y:S01]  /*0810*/  IMAD.SHL.U32 R14, R14, 0x4, RZ ;  /* 0x000000040e0e7824 */ /* 0x000fe200078e00ff */
[----:B------:R-:W-:Y:S02]  /*0820*/  IADD3.X R21, R21, UR9, RZ, P0, !PT ;  /* 0x0000000915157c10 */ /* 0x000fe400087fe4ff */
[----:B------:R-:W-:-:S02]  /*0830*/  IADD3.X R23, R16, UR7, RZ, P1, !PT ;  /* 0x0000000710177c10 */ /* 0x000fc40008ffe4ff */
[----:B------:R-:W-:Y:S01]  /*0840*/  IADD3.X R25, R16, UR9, RZ, P2, !PT ;  /* 0x0000000910197c10 */ /* 0x000fe200097fe4ff */
[----:B------:R0:W3:Y:S01]  /*0850*/  LDG.E.EL R26, desc[UR4][R20.64] ;  /* 0x00000004141a7981 */ /* 0x0000e2000c2e1900 */
[----:B------:R-:W-:Y:S02]  /*0860*/  IADD3 R28, P0, R14, UR6, RZ ;  /* 0x000000060e1c7c10 */ /* 0x000fe4000ff1e0ff */
[----:B------:R-:W-:Y:S01]  /*0870*/  IADD3 R10, P1, R14, UR8, RZ ;  /* 0x000000080e0a7c10 */ /* 0x000fe2000ff3e0ff */
[----:B------:R-:W3:Y:S01]  /*0880*/  LDG.E.EL R24, desc[UR4][R24.64] ;  /* 0x0000000418187981 */ /* 0x000ee2000c2e1900 */
[C---:B------:R-:W-:Y:S02]  /*0890*/  SHF.L.U64.HI R16, R18.reuse, 0x2, R15 ;  /* 0x0000000212107819 */ /* 0x040fe4000001020f */
[----:B------:R-:W1:Y:S01]  /*08a0*/  LDC.64 R14, c[0x0][0x258] ;  /* 0x00009600ff0e7b82 */ /* 0x000e620000000a00 */
[----:B------:R-:W-:Y:S01]  /*08b0*/  IMAD.SHL.U32 R18, R18, 0x4, RZ ;  /* 0x0000000412127824 */ /* 0x000fe200078e00ff */
[----:B------:R-:W-:Y:S01]  /*08c0*/  IADD3.X R29, R11, UR7, RZ, P0, !PT ;  /* 0x000000070b1d7c10 */ /* 0x000fe200087fe4ff */
[----:B------:R-:W3:Y:S01]  /*08d0*/  LDG.E.EL R23, desc[UR4][R22.64] ;  /* 0x0000000416177981 */ /* 0x000ee2000c2e1900 */
[----:B------:R-:W-:-:S02]  /*08e0*/  IADD3.X R11, R11, UR9, RZ, P1, !PT ;  /* 0x000000090b0b7c10 */ /* 0x000fc40008ffe4ff */
[----:B0-----:R-:W-:Y:S01]  /*08f0*/  IADD3 R20, P0, R18, UR6, RZ ;  /* 0x0000000612147c10 */ /* 0x001fe2000ff1e0ff */
[----:B------:R0:W3:Y:S03]  /*0900*/  LDG.E.EL R25, desc[UR4][R28.64] ;  /* 0x000000041c197981 */ /* 0x0000e6000c2e1900 */
[----:B------:R-:W-:Y:S01]  /*0910*/  IADD3.X R21, R16, UR7, RZ, P0, !PT ;  /* 0x0000000710157c10 */ /* 0x000fe200087fe4ff */
[----:B------:R0:W3:Y:S02]  /*0920*/  LDG.E.EL R22, desc[UR4][R10.64] ;  /* 0x000000040a167981 */ /* 0x0000e4000c2e1900 */
[----:B0-----:R-:W-:-:S03]  /*0930*/  IADD3 R28, P0, R18, UR8, RZ ;  /* 0x00000008121c7c10 */ /* 0x001fc6000ff1e0ff */
[----:B------:R-:W3:Y:S01]  /*0940*/  LDG.E.EL R21, desc[UR4][R20.64] ;  /* 0x0000000414157981 */ /* 0x000ee2000c2e1900 */
[----:B------:R-:W-:Y:S01]  /*0950*/  IADD3.X R29, R16, UR9, RZ, P0, !PT ;  /* 0x00000009101d7c10 */ /* 0x000fe200087fe4ff */
[----:B------:R-:W0:Y:S04]  /*0960*/  LDC.64 R10, c[0x0][0x268] ;  /* 0x00009a00ff0a7b82 */ /* 0x000e280000000a00 */
[----:B------:R1:W3:Y:S02]  /*0970*/  LDG.E.EL R20, desc[UR4][R28.64] ;  /* 0x000000041c147981 */ /* 0x0002e4000c2e1900 */
[----:B-1----:R-:W-:Y:S02]  /*0980*/  IMAD.WIDE R28, R27, 0x4, R14 ;  /* 0x000000041b1c7825 */ /* 0x002fe400078e020e */
[----:B------:R-:W1:Y:S03]  /*0990*/  LDC.64 R14, c[0x0][0x250] ;  /* 0x00009400ff0e7b82 */ /* 0x000e660000000a00 */
[----:B------:R-:W3:Y:S01]  /*09a0*/  LDG.E.EL R18, desc[UR4][R28.64] ;  /* 0x000000041c127981 */ /* 0x000ee2000c2e1900 */
[----:B0-----:R-:W-:-:S05]  /*09b0*/  IMAD.WIDE R10, R19, 0x4, R10 ;  /* 0x00000004130a7825 */ /* 0x001fca00078e020a */
[----:B------:R0:W3:Y:S02]  /*09c0*/  LDG.E.EL R19, desc[UR4][R10.64] ;  /* 0x000000040a137981 */ /* 0x0000e4000c2e1900 */
[----:B0-----:R-:W0:Y:S01]  /*09d0*/  LDC.64 R10, c[0x0][0x260] ;  /* 0x00009800ff0a7b82 */ /* 0x001e220000000a00 */
[----:B-1----:R-:W-:-:S07]  /*09e0*/  IMAD.WIDE R14, R17, 0x4, R14 ;  /* 0x00000004110e7825 */ /* 0x002fce00078e020e */
[----:B------:R-:W1:Y:S01]  /*09f0*/  LDC.64 R16, c[0x0][0x270] ;  /* 0x00009c00ff107b82 */ /* 0x000e620000000a00 */
[----:B------:R-:W3:Y:S01]  /*0a00*/  LDG.E.EL.64 R14, desc[UR4][R14.64] ;  /* 0x000000040e0e7981 */ /* 0x000ee2000c2e1b00 */
[----:B0-----:R-:W-:-:S06]  /*0a10*/  IMAD.WIDE R10, R3, 0x4, R10 ;  /* 0x00000004030a7825 */ /* 0x001fcc00078e020a */
[----:B------:R-:W3:Y:S01]  /*0a20*/  LDG.E.64 R10, desc[UR4][R10.64] ;  /* 0x000000040a0a7981 */ /* 0x000ee2000c1e1b00 */
[----:B-1----:R-:W-:-:S06]  /*0a30*/  IMAD.WIDE R16, R3, 0x4, R16 ;  /* 0x0000000403107825 */ /* 0x002fcc00078e0210 */
[----:B------:R-:W3:Y:S01]  /*0a40*/  LDG.E.64 R16, desc[UR4][R16.64] ;  /* 0x0000000410107981 */ /* 0x000ee2000c1e1b00 */
[C---:B--2---:R-:W-:Y:S01]  /*0a50*/  FADD R5, R8.reuse, R5 ;  /* 0x0000000508057221 */ /* 0x044fe20000000000 */
[C---:B----4-:R-:W-:Y:S01]  /*0a60*/  FADD R7, R8.reuse, R7 ;  /* 0x0000000708077221 */ /* 0x050fe20000000000 */
[----:B-----5:R-:W-:Y:S02]  /*0a70*/  FADD R0, R8, R0 ;  /* 0x0000000008007221 */ /* 0x020fe40000000000 */
[----:B---3--:R-:W-:Y:S01]  /*0a80*/  FADD R5, R4, R5 ;  /* 0x0000000504057221 */ /* 0x008fe20000000000 */
[----:B------:R-:W-:Y:S01]  /*0a90*/  FADD R7, R6, R7 ;  /* 0x0000000706077221 */ /* 0x000fe20000000000 */
[----:B------:R-:W-:Y:S01]  /*0aa0*/  FADD R0, R13, R0 ;  /* 0x000000000d007221 */ /* 0x000fe20000000000 */
[----:B------:R-:W-:-:S04]  /*0ab0*/  FADD R9, R8, R9 ;  /* 0x0000000908097221 */ /* 0x000fc80000000000 */
[----:B------:R-:W-:Y:S01]  /*0ac0*/  FADD R26, R26, R9 ;  /* 0x000000091a1a7221 */ /* 0x000fe20000000000 */
[C---:B------:R-:W-:Y:S01]  /*0ad0*/  FADD R9, R8.reuse, R2 ;  /* 0x0000000208097221 */ /* 0x040fe20000000000 */
[C---:B------:R-:W-:Y:S01]  /*0ae0*/  FADD R23, R8.reuse, R23 ;  /* 0x0000001708177221 */ /* 0x040fe20000000000 */
[----:B------:R-:W-:-:S03]  /*0af0*/  FADD R25, R8, R25 ;  /* 0x0000001908197221 */ /* 0x000fc60000000000 */
[----:B------:R-:W-:Y:S01]  /*0b00*/  FADD R24, R24, R23 ;  /* 0x0000001718187221 */ /* 0x000fe20000000000 */
[----:B------:R-:W-:Y:S01]  /*0b10*/  FADD R12, R12, R9 ;  /* 0x000000090c0c7221 */ /* 0x000fe20000000000 */
[----:B------:R-:W-:Y:S02]  /*0b20*/  FADD R26, -R7, R26 ;  /* 0x0000001a071a7221 */ /* 0x000fe40000000100 */
[----:B------:R-:W-:Y:S01]  /*0b30*/  FADD R24, -R5, R24 ;  /* 0x0000001805187221 */ /* 0x000fe20000000100 */
[----:B------:R-:W-:Y:S01]  /*0b40*/  FADD R25, R22, R25 ;  /* 0x0000001916197221 */ /* 0x000fe20000000000 */
[----:B------:R-:W-:Y:S02]  /*0b50*/  FADD R21, R8, R21 ;  /* 0x0000001508157221 */ /* 0x000fe40000000000 */
[----:B------:R-:W0:Y:S01]  /*0b60*/  LDC.64 R8, c[0x0][0x210] ;  /* 0x00008400ff087b82 */ /* 0x000e220000000a00 */
[----:B------:R-:W-:Y:S01]  /*0b70*/  FADD R25, -R12, R25 ;  /* 0x000000190c197221 */ /* 0x000fe20000000100 */
[----:B------:R-:W-:-:S04]  /*0b80*/  FADD R21, R20, R21 ;  /* 0x0000001514157221 */ /* 0x000fc80000000000 */
[----:B------:R-:W-:Y:S01]  /*0b90*/  FADD R21, -R0, R21 ;  /* 0x0000001500157221 */ /* 0x000fe20000000100 */
[----:B0-----:R-:W-:-:S04]  /*0ba0*/  IMAD.WIDE R8, R3, 0x4, R8 ;  /* 0x0000000403087825 */ /* 0x001fc800078e0208 */
[C---:B------:R-:W-:Y:S01]  /*0bb0*/  FFMA R7, R14.reuse, R26, R7 ;  /* 0x0000001a0e077223 */ /* 0x040fe20000000007 */
[----:B------:R-:W-:Y:S01]  /*0bc0*/  FFMA R24, R14, R24, R5 ;  /* 0x000000180e187223 */ /* 0x000fe20000000005 */
[C---:B------:R-:W-:Y:S01]  /*0bd0*/  FFMA R25, R15.reuse, R25, R12 ;  /* 0x000000190f197223 */ /* 0x040fe2000000000c */
[----:B------:R-:W-:Y:S02]  /*0be0*/  FFMA R0, R15, R21, R0 ;  /* 0x000000150f007223 */ /* 0x000fe40000000000 */
[----:B------:R-:W-:Y:S02]  /*0bf0*/  FADD R24, -R7, R24 ;  /* 0x0000001807187221 */ /* 0x000fe40000000100 */
[----:B------:R-:W-:Y:S02]  /*0c00*/  FADD R0, -R25, R0 ;  /* 0x0000000019007221 */ /* 0x000fe40000000100 */
[C---:B------:R-:W-:Y:S02]  /*0c10*/  FFMA R24, R18.reuse, R24, R7 ;  /* 0x0000001812187223 */ /* 0x040fe40000000007 */
[----:B------:R-:W-:Y:S01]  /*0c20*/  FFMA R0, R18, R0, R25 ;  /* 0x0000000012007223 */ /* 0x000fe20000000019 */
[--C-:B------:R-:W-:Y:S01]  /*0c30*/  FADD R5, R10, R19.reuse ;  /* 0x000000130a057221 */ /* 0x100fe20000000000 */
[----:B------:R-:W-:-:S03]  /*0c40*/  FADD R2, R11, R19 ;  /* 0x000000130b027221 */ /* 0x000fc60000000000 */
[----:B------:R-:W-:Y:S01]  /*0c50*/  FADD R5, R16, R5 ;  /* 0x0000000510057221 */ /* 0x000fe20000000000 */
[----:B------:R-:W-:-:S04]  /*0c60*/  FADD R17, R17, R2 ;  /* 0x0000000211117221 */ /* 0x000fc80000000000 */
[----:B------:R-:W-:Y:S01]  /*0c70*/  FSETP.GEU.AND P0, PT, R5, -R24, PT ;  /* 0x800000180500720b */ /* 0x000fe20003f0e000 */
[----:B------:R-:W-:Y:S01]  /*0c80*/  FADD R5, R24, R5 ;  /* 0x0000000518057221 */ /* 0x000fe20000000000 */
[----:B------:R-:W-:Y:S01]  /*0c90*/  FADD R2, R0, R17 ;  /* 0x0000001100027221 */ /* 0x000fe20000000000 */
[----:B------:R-:W-:-:S03]  /*0ca0*/  FSETP.GEU.AND P1, PT, R17, -R0, PT ;  /* 0x800000001100720b */ /* 0x000fc60003f2e000 */
[----:B------:R-:W-:Y:S02]  /*0cb0*/  FSEL R4, R5, RZ, P0 ;  /* 0x000000ff05047208 */ /* 0x000fe40000000000 */
[----:B------:R-:W-:-:S05]  /*0cc0*/  FSEL R5, R2, RZ, P1 ;  /* 0x000000ff02057208 */ /* 0x000fca0000800000 */
[----:B------:R-:W-:Y:S01]  /*0cd0*/  STG.E.64 desc[UR4][R8.64], R4 ;  /* 0x0000000408007986 */ /* 0x000fe2000c101b04 */
[----:B------:R-:W-:Y:S05]  /*0ce0*/  EXIT ;  /* 0x000000000000794d */ /* 0x000fea0003800000 */
.L_x_0:
[----:B------:R-:W-:-:S00]  /*0cf0*/  BRA `(.L_x_0) ;  /* 0xfffffffc00fc7947 */ /* 0x000fc0000383ffff */
[----:B------:R-:W-:-:S00]  /*0d00*/  NOP ;  /* 0x0000000000007918 */ /* 0x000fc00000000000 */
[----:B------:R-:W-:-:S00]  /*0d10*/  NOP ;  /* 0x0000000000007918 */ /* 0x000fc00000000000 */
[----:B------:R-:W-:-:S00]  /*0d20*/  NOP ;  /* 0x0000000000007918 */ /* 0x000fc00000000000 */
[----:B------:R-:W-:-:S00]  /*0d30*/  NOP ;  /* 0x0000000000007918 */ /* 0x000fc00000000000 */
[----:B------:R-:W-:-:S00]  /*0d40*/  NOP ;  /* 0x0000000000007918 */ /* 0x000fc00000000000 */
[----:B------:R-:W-:-:S00]  /*0d50*/  NOP ;  /* 0x0000000000007918 */ /* 0x000fc00000000000 */
[----:B------:R-:W-:-:S00]  /*0d60*/  NOP ;  /* 0x0000000000007918 */ /* 0x000fc00000000000 */
[----:B------:R-:W-:-:S00]  /*0d70*/  NOP ;  /* 0x0000000000007918 */ /* 0x000fc00000000000 */
.L_x_1:


//--------------------- .nv.constant0.triton_poi_fused__unsafe_index_add_convolution_mul_relu_sub_30 --------------------------
	.section	.nv.constant0.triton_poi_fused__unsafe_index_add_convolution_mul_relu_sub_30,"a",@progbits
	.sectionflags	@""
	.align	4
.nv.constant0.triton_poi_fused__unsafe_index_add_convolution_mul_relu_sub_30:
	.zero		636
